//
// Generated by NVIDIA NVVM Compiler
//
// Compiler Build ID: CL-36424714
// Cuda compilation tools, release 13.0, V13.0.88
// Based on NVVM 20.0.0
//

.version 9.0
.target sm_100
.address_size 64

	// .globl	_Z16histogram_kernelPhPii
// _ZZ16histogram_kernelPhPiiE10local_hist has been demoted

.visible .entry _Z16histogram_kernelPhPii(
	.param .u64 .ptr .align 1 _Z16histogram_kernelPhPii_param_0,
	.param .u64 .ptr .align 1 _Z16histogram_kernelPhPii_param_1,
	.param .u32 _Z16histogram_kernelPhPii_param_2
)
{
	.reg .pred 	%p<5>;
	.reg .b16 	%rs<2>;
	.reg .b32 	%r<21>;
	.reg .b64 	%rd<9>;
	// demoted variable
	.shared .align 4 .b8 _ZZ16histogram_kernelPhPiiE10local_hist[1024];
	ld.param.u64 	%rd2, [_Z16histogram_kernelPhPii_param_0];
	ld.param.u64 	%rd3, [_Z16histogram_kernelPhPii_param_1];
	ld.param.u32 	%r8, [_Z16histogram_kernelPhPii_param_2];
	mov.u32 	%r1, %tid.x;
	mov.u32 	%r9, %ctaid.x;
	mov.u32 	%r2, %ntid.x;
	mad.lo.s32 	%r20, %r9, %r2, %r1;
	setp.gt.u32 	%p1, %r1, 255;
	shl.b32 	%r10, %r1, 2;
	mov.u32 	%r11, _ZZ16histogram_kernelPhPiiE10local_hist;
	add.s32 	%r4, %r11, %r10;
	@%p1 bra 	$L__BB0_2;
	mov.b32 	%r12, 0;
	st.shared.u32 	[%r4], %r12;
$L__BB0_2:
	bar.sync 	0;
	setp.ge.s32 	%p2, %r20, %r8;
	@%p2 bra 	$L__BB0_5;
	mov.u32 	%r13, %nctaid.x;
	mul.lo.s32 	%r5, %r2, %r13;
	cvta.to.global.u64 	%rd1, %rd2;
$L__BB0_4:
	cvt.s64.s32 	%rd4, %r20;
	add.s64 	%rd5, %rd1, %rd4;
	ld.global.u8 	%rs1, [%rd5];
	mul.wide.u16 	%r14, %rs1, 4;
	add.s32 	%r16, %r11, %r14;
	atom.shared.add.u32 	%r17, [%r16], 1;
	add.s32 	%r20, %r20, %r5;
	setp.lt.s32 	%p3, %r20, %r8;
	@%p3 bra 	$L__BB0_4;
$L__BB0_5:
	setp.gt.u32 	%p4, %r1, 255;
	bar.sync 	0;
	@%p4 bra 	$L__BB0_7;
	cvta.to.global.u64 	%rd6, %rd3;
	mul.wide.u32 	%rd7, %r1, 4;
	add.s64 	%rd8, %rd6, %rd7;
	ld.shared.u32 	%r18, [%r4];
	atom.global.add.u32 	%r19, [%rd8], %r18;
$L__BB0_7:
	ret;

}


// ===== COMPILED SASS (sm_100) =====

	.target	sm_100

	.elftype	@"ET_EXEC"


//--------------------- .note.nv.tkinfo           --------------------------
	.section	.note.nv.tkinfo,"",@"SHT_NOTE"
	.sectionflags	@"SHF_NOTE_NV_TKINFO"
	.tkinfo
        /*0018*/ 	.word	0x00000002
        /*0030*/ 	.string	""
        /*0030*/ 	.string	"ptxas"
        /*0030*/ 	.string	"Cuda compilation tools, release 13.0, V13.0.88"
        /*0030*/ 	.string	"Build cuda_13.0.r13.0/compiler.36424714_0"
        /*0030*/ 	.string	"-arch sm_100 -m 64 "



//--------------------- .note.nv.cuinfo           --------------------------
	.section	.note.nv.cuinfo,"",@"SHT_NOTE"
	.sectionflags	@"SHF_NOTE_NV_CUINFO"
        /*0018*/ 	.short	0x0002
        /*001a*/ 	.short	0x0064
        /*001c*/ 	.short	0x0082
	.zero		2


//--------------------- .nv.info                  --------------------------
	.section	.nv.info,"",@"SHT_CUDA_INFO"
	.align	4


	//----- nvinfo : EIATTR_REGCOUNT
	.align		4
        /*0000*/ 	.byte	0x04, 0x2f
        /*0002*/ 	.short	(.L_1 - .L_0)
	.align		4
.L_0:
        /*0004*/ 	.word	index@(_Z16histogram_kernelPhPii)
        /*0008*/ 	.word	0x0000000a


	//----- nvinfo : EIATTR_FRAME_SIZE
	.align		4
.L_1:
        /*000c*/ 	.byte	0x04, 0x11
        /*000e*/ 	.short	(.L_3 - .L_2)
	.align		4
.L_2:
        /*0010*/ 	.word	index@(_Z16histogram_kernelPhPii)
        /*0014*/ 	.word	0x00000000


	//----- nvinfo : EIATTR_MIN_STACK_SIZE
	.align		4
.L_3:
        /*0018*/ 	.byte	0x04, 0x12
        /*001a*/ 	.short	(.L_5 - .L_4)
	.align		4
.L_4:
        /*001c*/ 	.word	index@(_Z16histogram_kernelPhPii)
        /*0020*/ 	.word	0x00000000
.L_5:


//--------------------- .nv.compat                --------------------------
	.section	.nv.compat,"",@"SHT_CUDA_COMPAT_INFO"
	.align	4
        /*0000*/ 	.byte	0x02, 0x09, 0x00, 0x00, 0x02, 0x02, 0x01, 0x00, 0x02, 0x05, 0x05, 0x00, 0x03, 0x07, 0x01, 0x01
        /*0010*/ 	.byte	0x02, 0x03, 0x00, 0x00, 0x02, 0x06, 0x01, 0x00, 0x04, 0x0b, 0x08, 0x00, 0x09, 0x00, 0x00, 0x00
        /*0020*/ 	.byte	0x00, 0x00, 0x00, 0x00


//--------------------- .nv.info._Z16histogram_kernelPhPii --------------------------
	.section	.nv.info._Z16histogram_kernelPhPii,"",@"SHT_CUDA_INFO"
	.sectionflags	@""
	.align	4


	//----- nvinfo : EIATTR_CUDA_API_VERSION
	.align		4
        /*0000*/ 	.byte	0x04, 0x37
        /*0002*/ 	.short	(.L_7 - .L_6)
.L_6:
        /*0004*/ 	.word	0x00000082


	//----- nvinfo : EIATTR_KPARAM_INFO
	.align		4
.L_7:
        /*0008*/ 	.byte	0x04, 0x17
        /*000a*/ 	.short	(.L_9 - .L_8)
.L_8:
        /*000c*/ 	.word	0x00000000
        /*0010*/ 	.short	0x0002
        /*0012*/ 	.short	0x0010
        /*0014*/ 	.byte	0x00, 0xf0, 0x11, 0x00


	//----- nvinfo : EIATTR_KPARAM_INFO
	.align		4
.L_9:
        /*0018*/ 	.byte	0x04, 0x17
        /*001a*/ 	.short	(.L_11 - .L_10)
.L_10:
        /*001c*/ 	.word	0x00000000
        /*0020*/ 	.short	0x0001
        /*0022*/ 	.short	0x0008
        /*0024*/ 	.byte	0x00, 0xf5, 0x21, 0x00


	//----- nvinfo : EIATTR_KPARAM_INFO
	.align		4
.L_11:
        /*0028*/ 	.byte	0x04, 0x17
        /*002a*/ 	.short	(.L_13 - .L_12)
.L_12:
        /*002c*/ 	.word	0x00000000
        /*0030*/ 	.short	0x0000
        /*0032*/ 	.short	0x0000
        /*0034*/ 	.byte	0x00, 0xf5, 0x21, 0x00


	//----- nvinfo : EIATTR_SPARSE_MMA_MASK
	.align		4
.L_13:
        /*0038*/ 	.byte	0x03, 0x50
        /*003a*/ 	.short	0x0000


	//----- nvinfo : EIATTR_MAXREG_COUNT
	.align		4
        /*003c*/ 	.byte	0x03, 0x1b
        /*003e*/ 	.short	0x00ff


	//----- nvinfo : EIATTR_NUM_BARRIERS
	.align		4
        /*0040*/ 	.byte	0x02, 0x4c
        /*0042*/ 	.byte	0x01
	.zero		1


	//----- nvinfo : EIATTR_MERCURY_ISA_VERSION
	.align		4
        /*0044*/ 	.byte	0x03, 0x5f
        /*0046*/ 	.short	0x0101


	//----- nvinfo : EIATTR_VRC_CTA_INIT_COUNT
	.align		4
        /*0048*/ 	.byte	0x02, 0x4a
	.zero		1
	.zero		1


	//----- nvinfo : EIATTR_EXIT_INSTR_OFFSETS
	.align		4
        /*004c*/ 	.byte	0x04, 0x1c
        /*004e*/ 	.short	(.L_15 - .L_14)


	//   ....[0]....
.L_14:
        /*0050*/ 	.word	0x000001e0


	//   ....[1]....
        /*0054*/ 	.word	0x00000230


	//----- nvinfo : EIATTR_CRS_STACK_SIZE
	.align		4
.L_15:
        /*0058*/ 	.byte	0x04, 0x1e
        /*005a*/ 	.short	(.L_17 - .L_16)
.L_16:
        /*005c*/ 	.word	0x00000000


	//----- nvinfo : EIATTR_CBANK_PARAM_SIZE
	.align		4
.L_17:
        /*0060*/ 	.byte	0x03, 0x19
        /*0062*/ 	.short	0x0014


	//----- nvinfo : EIATTR_PARAM_CBANK
	.align		4
        /*0064*/ 	.byte	0x04, 0x0a
        /*0066*/ 	.short	(.L_19 - .L_18)
	.align		4
.L_18:
        /*0068*/ 	.word	index@(.nv.constant0._Z16histogram_kernelPhPii)
        /*006c*/ 	.short	0x0380
        /*006e*/ 	.short	0x0014


	//----- nvinfo : EIATTR_SW_WAR
	.align		4
.L_19:
        /*0070*/ 	.byte	0x04, 0x36
        /*0072*/ 	.short	(.L_21 - .L_20)
.L_20:
        /*0074*/ 	.word	0x00000008
.L_21:


//--------------------- .nv.callgraph             --------------------------
	.section	.nv.callgraph,"",@"SHT_CUDA_CALLGRAPH"
	.align	4
	.sectionentsize	8
	.align		4
        /*0000*/ 	.word	0x00000000
	.align		4
        /*0004*/ 	.word	0xffffffff
	.align		4
        /*0008*/ 	.word	0x00000000
	.align		4
        /*000c*/ 	.word	0xfffffffe
	.align		4
        /*0010*/ 	.word	0x00000000
	.align		4
        /*0014*/ 	.word	0xfffffffd
	.align		4
        /*0018*/ 	.word	0x00000000
	.align		4
        /*001c*/ 	.word	0xfffffffc


//--------------------- .text._Z16histogram_kernelPhPii --------------------------
	.section	.text._Z16histogram_kernelPhPii,"ax",@progbits
	.align	128
        .global         _Z16histogram_kernelPhPii
        .type           _Z16histogram_kernelPhPii,@function
        .size           _Z16histogram_kernelPhPii,(.L_x_4 - _Z16histogram_kernelPhPii)
        .other          _Z16histogram_kernelPhPii,@"STO_CUDA_ENTRY STV_DEFAULT"
_Z16histogram_kernelPhPii:
.text._Z16histogram_kernelPhPii:
[----:B------:R-:W-:Y:S01]  /*0000*/  LDC R1, c[0x0][0x37c] ;  /* 0x0000df00ff017b82 */ /* 0x000fe20000000800 */
[----:B------:R-:W0:Y:S07]  /*0010*/  S2R R7, SR_TID.X ;  /* 0x0000000000077919 */ /* 0x000e2e0000002100 */
[----:B------:R-:W1:Y:S01]  /*0020*/  S2UR UR6, SR_CTAID.X ;  /* 0x00000000000679c3 */ /* 0x000e620000002500 */
[----:B------:R-:W2:Y:S01]  /*0030*/  LDCU UR8, c[0x0][0x390] ;  /* 0x00007200ff0877ac */ /* 0x000ea20008000800 */
[----:B------:R-:W-:Y:S01]  /*0040*/  BSSY.RECONVERGENT B0, `(.L_x_0) ;  /* 0x0000018000007945 */ /* 0x000fe20003800200 */
[----:B------:R-:W-:Y:S01]  /*0050*/  UMOV UR4, 0x400 ;  /* 0x0000040000047882 */ /* 0x000fe20000000000 */
[----:B------:R-:W3:Y:S04]  /*0060*/  LDCU.64 UR10, c[0x0][0x380] ;  /* 0x00007000ff0a77ac */ /* 0x000ee80008000a00 */
[----:B------:R-:W1:Y:S08]  /*0070*/  LDC R2, c[0x0][0x360] ;  /* 0x0000d800ff027b82 */ /* 0x000e700000000800 */
[----:B------:R-:W4:Y:S01]  /*0080*/  S2UR UR5, SR_CgaCtaId ;  /* 0x00000000000579c3 */ /* 0x000f220000008800 */
[----:B0-----:R-:W-:Y:S01]  /*0090*/  ISETP.GT.U32.AND P0, PT, R7, 0xff, PT ;  /* 0x000000ff0700780c */ /* 0x001fe20003f04070 */
[----:B-1----:R-:W-:Y:S01]  /*00a0*/  IMAD R4, R2, UR6, R7 ;  /* 0x0000000602047c24 */ /* 0x002fe2000f8e0207 */
[----:B------:R-:W0:Y:S04]  /*00b0*/  LDCU.64 UR6, c[0x0][0x358] ;  /* 0x00006b00ff0677ac */ /* 0x000e280008000a00 */
[----:B--2---:R-:W-:Y:S01]  /*00c0*/  ISETP.GE.AND P1, PT, R4, UR8, PT ;  /* 0x0000000804007c0c */ /* 0x004fe2000bf26270 */
[----:B----4-:R-:W-:-:S06]  /*00d0*/  ULEA UR4, UR5, UR4, 0x18 ;  /* 0x0000000405047291 */ /* 0x010fcc000f8ec0ff */
[----:B------:R-:W-:-:S05]  /*00e0*/  LEA R0, R7, UR4, 0x2 ;  /* 0x0000000407007c11 */ /* 0x000fca000f8e10ff */
[----:B------:R1:W-:Y:S01]  /*00f0*/  @!P0 STS [R0], RZ ;  /* 0x000000ff00008388 */ /* 0x0003e20000000800 */
[----:B------:R-:W-:Y:S06]  /*0100*/  BAR.SYNC.DEFER_BLOCKING 0x0 ;  /* 0x0000000000007b1d */ /* 0x000fec0000010000 */
[----:B0--3--:R-:W-:Y:S05]  /*0110*/  @P1 BRA `(.L_x_1) ;  /* 0x0000000000281947 */ /* 0x009fea0003800000 */
[----:B------:R-:W0:Y:S02]  /*0120*/  LDCU UR5, c[0x0][0x370] ;  /* 0x00006e00ff0577ac */ /* 0x000e240008000800 */
[----:B0-----:R-:W-:-:S07]  /*0130*/  IMAD R5, R2, UR5, RZ ;  /* 0x0000000502057c24 */ /* 0x001fce000f8e02ff */
.L_x_2:
[----:B------:R-:W-:-:S04]  /*0140*/  IADD3 R2, P1, PT, R4, UR10, RZ ;  /* 0x0000000a04027c10 */ /* 0x000fc8000ff3e0ff */
[----:B------:R-:W-:-:S05]  /*0150*/  LEA.HI.X.SX32 R3, R4, UR11, 0x1, P1 ;  /* 0x0000000b04037c11 */ /* 0x000fca00088f0eff */
[----:B------:R-:W2:Y:S01]  /*0160*/  LDG.E.U8 R2, desc[UR6][R2.64] ;  /* 0x0000000602027981 */ /* 0x000ea2000c1e1100 */
[----:B------:R-:W-:-:S05]  /*0170*/  IMAD.IADD R4, R5, 0x1, R4 ;  /* 0x0000000105047824 */ /* 0x000fca00078e0204 */
[----:B------:R-:W-:Y:S02]  /*0180*/  ISETP.GE.AND P1, PT, R4, UR8, PT ;  /* 0x0000000804007c0c */ /* 0x000fe4000bf26270 */
[----:B0-2---:R-:W-:-:S05]  /*0190*/  LEA R6, R2, UR4, 0x2 ;  /* 0x0000000402067c11 */ /* 0x005fca000f8e10ff */
[----:B------:R0:W-:Y:S06]  /*01a0*/  ATOMS.POPC.INC.32 RZ, [R6+URZ] ;  /* 0x0000000006ff7f8c */ /* 0x0001ec000d8000ff */
[----:B------:R-:W-:Y:S05]  /*01b0*/  @!P1 BRA `(.L_x_2) ;  /* 0xfffffffc00e09947 */ /* 0x000fea000383ffff */
.L_x_1:
[----:B------:R-:W-:Y:S05]  /*01c0*/  BSYNC.RECONVERGENT B0 ;  /* 0x0000000000007941 */ /* 0x000fea0003800200 */
.L_x_0:
[----:B------:R-:W-:Y:S06]  /*01d0*/  BAR.SYNC.DEFER_BLOCKING 0x0 ;  /* 0x0000000000007b1d */ /* 0x000fec0000010000 */
[----:B------:R-:W-:Y:S05]  /*01e0*/  @P0 EXIT ;  /* 0x000000000000094d */ /* 0x000fea0003800000 */
[----:B------:R-:W2:Y:S01]  /*01f0*/  LDS R5, [R0] ;  /* 0x0000000000057984 */ /* 0x000ea20000000800 */
[----:B------:R-:W3:Y:S02]  /*0200*/  LDC.64 R2, c[0x0][0x388] ;  /* 0x0000e200ff027b82 */ /* 0x000ee40000000a00 */
[----:B---3--:R-:W-:-:S05]  /*0210*/  IMAD.WIDE.U32 R2, R7, 0x4, R2 ;  /* 0x0000000407027825 */ /* 0x008fca00078e0002 */
[----:B--2---:R-:W-:Y:S01]  /*0220*/  REDG.E.ADD.STRONG.GPU desc[UR6][R2.64], R5 ;  /* 0x000000050200798e */ /* 0x004fe2000c12e106 */
[----:B------:R-:W-:Y:S05]  /*0230*/  EXIT ;  /* 0x000000000000794d */ /* 0x000fea0003800000 */
.L_x_3:
[----:B------:R-:W-:-:S00]  /*0240*/  BRA `(.L_x_3) ;  /* 0xfffffffc00fc7947 */ /* 0x000fc0000383ffff */
[----:B------:R-:W-:-:S00]  /*0250*/  NOP ;  /* 0x0000000000007918 */ /* 0x000fc00000000000 */
        /* <DEDUP_REMOVED lines=10> */
.L_x_4:


//--------------------- .nv.shared._Z16histogram_kernelPhPii --------------------------
	.section	.nv.shared._Z16histogram_kernelPhPii,"aw",@nobits
	.sectionflags	@""
	.align	4
.nv.shared._Z16histogram_kernelPhPii:
	.zero		2048


//--------------------- .nv.shared.reserved.0     --------------------------
	.section	.nv.shared.reserved.0,"aw",@nobits
	.weak		__nv_reservedSMEM_offset_0_alias
	.size		__nv_reservedSMEM_offset_0_alias, 0, 64
	.other		__nv_reservedSMEM_offset_0_alias,@"STO_CUDA_RESERVED_SHARED STV_DEFAULT"
__nv_reservedSMEM_offset_0_alias:
	.zero		0
	.zero		64


//--------------------- .nv.constant0._Z16histogram_kernelPhPii --------------------------
	.section	.nv.constant0._Z16histogram_kernelPhPii,"a",@progbits
	.sectionflags	@""
	.align	4
.nv.constant0._Z16histogram_kernelPhPii:
	.zero		916


//--------------------- SYMBOLS --------------------------

	.type		.nv.reservedSmem.offset0,@object
	.size		.nv.reservedSmem.offset0,0x4
	.type		.nv.reservedSmem.cap,@object
	.size		.nv.reservedSmem.cap,0x4
